//
// Generated by NVIDIA NVVM Compiler
//
// Compiler Build ID: CL-36424714
// Cuda compilation tools, release 13.0, V13.0.88
// Based on NVVM 20.0.0
//

.version 9.0
.target sm_100
.address_size 64

	// .globl	_Z21cast_u8_to_f32_kernelPKhjPf

.visible .entry _Z21cast_u8_to_f32_kernelPKhjPf(
	.param .u64 .ptr .align 1 _Z21cast_u8_to_f32_kernelPKhjPf_param_0,
	.param .u32 _Z21cast_u8_to_f32_kernelPKhjPf_param_1,
	.param .u64 .ptr .align 1 _Z21cast_u8_to_f32_kernelPKhjPf_param_2
)
{
	.reg .pred 	%p<2>;
	.reg .b16 	%rs<2>;
	.reg .b32 	%r<6>;
	.reg .b32 	%f<2>;
	.reg .b64 	%rd<9>;

	ld.param.u64 	%rd1, [_Z21cast_u8_to_f32_kernelPKhjPf_param_0];
	ld.param.u32 	%r2, [_Z21cast_u8_to_f32_kernelPKhjPf_param_1];
	ld.param.u64 	%rd2, [_Z21cast_u8_to_f32_kernelPKhjPf_param_2];
	mov.u32 	%r3, %tid.x;
	mov.u32 	%r4, %ctaid.x;
	mov.u32 	%r5, %ntid.x;
	mad.lo.s32 	%r1, %r4, %r5, %r3;
	setp.ge.u32 	%p1, %r1, %r2;
	@%p1 bra 	$L__BB0_2;
	cvta.to.global.u64 	%rd3, %rd1;
	cvta.to.global.u64 	%rd4, %rd2;
	cvt.u64.u32 	%rd5, %r1;
	add.s64 	%rd6, %rd3, %rd5;
	ld.global.u8 	%rs1, [%rd6];
	cvt.rn.f32.u16 	%f1, %rs1;
	mul.wide.u32 	%rd7, %r1, 4;
	add.s64 	%rd8, %rd4, %rd7;
	st.global.f32 	[%rd8], %f1;
$L__BB0_2:
	ret;

}


// ===== COMPILED SASS (sm_100) =====

	.target	sm_100

	.elftype	@"ET_EXEC"


//--------------------- .note.nv.tkinfo           --------------------------
	.section	.note.nv.tkinfo,"",@"SHT_NOTE"
	.sectionflags	@"SHF_NOTE_NV_TKINFO"
	.tkinfo
        /*0018*/ 	.word	0x00000002
        /*0030*/ 	.string	""
        /*0030*/ 	.string	"ptxas"
        /*0030*/ 	.string	"Cuda compilation tools, release 13.0, V13.0.88"
        /*0030*/ 	.string	"Build cuda_13.0.r13.0/compiler.36424714_0"
        /*0030*/ 	.string	"-arch sm_100 -m 64 "



//--------------------- .note.nv.cuinfo           --------------------------
	.section	.note.nv.cuinfo,"",@"SHT_NOTE"
	.sectionflags	@"SHF_NOTE_NV_CUINFO"
        /*0018*/ 	.short	0x0002
        /*001a*/ 	.short	0x0064
        /*001c*/ 	.short	0x0082
	.zero		2


//--------------------- .nv.info                  --------------------------
	.section	.nv.info,"",@"SHT_CUDA_INFO"
	.align	4


	//----- nvinfo : EIATTR_REGCOUNT
	.align		4
        /*0000*/ 	.byte	0x04, 0x2f
        /*0002*/ 	.short	(.L_1 - .L_0)
	.align		4
.L_0:
        /*0004*/ 	.word	index@(_Z21cast_u8_to_f32_kernelPKhjPf)
        /*0008*/ 	.word	0x0000000a


	//----- nvinfo : EIATTR_FRAME_SIZE
	.align		4
.L_1:
        /*000c*/ 	.byte	0x04, 0x11
        /*000e*/ 	.short	(.L_3 - .L_2)
	.align		4
.L_2:
        /*0010*/ 	.word	index@(_Z21cast_u8_to_f32_kernelPKhjPf)
        /*0014*/ 	.word	0x00000000


	//----- nvinfo : EIATTR_MIN_STACK_SIZE
	.align		4
.L_3:
        /*0018*/ 	.byte	0x04, 0x12
        /*001a*/ 	.short	(.L_5 - .L_4)
	.align		4
.L_4:
        /*001c*/ 	.word	index@(_Z21cast_u8_to_f32_kernelPKhjPf)
        /*0020*/ 	.word	0x00000000
.L_5:


//--------------------- .nv.compat                --------------------------
	.section	.nv.compat,"",@"SHT_CUDA_COMPAT_INFO"
	.align	4
        /*0000*/ 	.byte	0x02, 0x09, 0x00, 0x00, 0x02, 0x02, 0x01, 0x00, 0x02, 0x05, 0x05, 0x00, 0x03, 0x07, 0x01, 0x01
        /*0010*/ 	.byte	0x02, 0x03, 0x00, 0x00, 0x02, 0x06, 0x01, 0x00, 0x04, 0x0b, 0x08, 0x00, 0x09, 0x00, 0x00, 0x00
        /*0020*/ 	.byte	0x00, 0x00, 0x00, 0x00


//--------------------- .nv.info._Z21cast_u8_to_f32_kernelPKhjPf --------------------------
	.section	.nv.info._Z21cast_u8_to_f32_kernelPKhjPf,"",@"SHT_CUDA_INFO"
	.sectionflags	@""
	.align	4


	//----- nvinfo : EIATTR_CUDA_API_VERSION
	.align		4
        /*0000*/ 	.byte	0x04, 0x37
        /*0002*/ 	.short	(.L_7 - .L_6)
.L_6:
        /*0004*/ 	.word	0x00000082


	//----- nvinfo : EIATTR_KPARAM_INFO
	.align		4
.L_7:
        /*0008*/ 	.byte	0x04, 0x17
        /*000a*/ 	.short	(.L_9 - .L_8)
.L_8:
        /*000c*/ 	.word	0x00000000
        /*0010*/ 	.short	0x0002
        /*0012*/ 	.short	0x0010
        /*0014*/ 	.byte	0x00, 0xf5, 0x21, 0x00


	//----- nvinfo : EIATTR_KPARAM_INFO
	.align		4
.L_9:
        /*0018*/ 	.byte	0x04, 0x17
        /*001a*/ 	.short	(.L_11 - .L_10)
.L_10:
        /*001c*/ 	.word	0x00000000
        /*0020*/ 	.short	0x0001
        /*0022*/ 	.short	0x0008
        /*0024*/ 	.byte	0x00, 0xf0, 0x11, 0x00


	//----- nvinfo : EIATTR_KPARAM_INFO
	.align		4
.L_11:
        /*0028*/ 	.byte	0x04, 0x17
        /*002a*/ 	.short	(.L_13 - .L_12)
.L_12:
        /*002c*/ 	.word	0x00000000
        /*0030*/ 	.short	0x0000
        /*0032*/ 	.short	0x0000
        /*0034*/ 	.byte	0x00, 0xf5, 0x21, 0x00


	//----- nvinfo : EIATTR_SPARSE_MMA_MASK
	.align		4
.L_13:
        /*0038*/ 	.byte	0x03, 0x50
        /*003a*/ 	.short	0x0000


	//----- nvinfo : EIATTR_MAXREG_COUNT
	.align		4
        /*003c*/ 	.byte	0x03, 0x1b
        /*003e*/ 	.short	0x00ff


	//----- nvinfo : EIATTR_MERCURY_ISA_VERSION
	.align		4
        /*0040*/ 	.byte	0x03, 0x5f
        /*0042*/ 	.short	0x0101


	//----- nvinfo : EIATTR_VRC_CTA_INIT_COUNT
	.align		4
        /*0044*/ 	.byte	0x02, 0x4a
	.zero		1
	.zero		1


	//----- nvinfo : EIATTR_EXIT_INSTR_OFFSETS
	.align		4
        /*0048*/ 	.byte	0x04, 0x1c
        /*004a*/ 	.short	(.L_15 - .L_14)


	//   ....[0]....
.L_14:
        /*004c*/ 	.word	0x00000070


	//   ....[1]....
        /*0050*/ 	.word	0x00000110


	//----- nvinfo : EIATTR_CBANK_PARAM_SIZE
	.align		4
.L_15:
        /*0054*/ 	.byte	0x03, 0x19
        /*0056*/ 	.short	0x0018


	//----- nvinfo : EIATTR_PARAM_CBANK
	.align		4
        /*0058*/ 	.byte	0x04, 0x0a
        /*005a*/ 	.short	(.L_17 - .L_16)
	.align		4
.L_16:
        /*005c*/ 	.word	index@(.nv.constant0._Z21cast_u8_to_f32_kernelPKhjPf)
        /*0060*/ 	.short	0x0380
        /*0062*/ 	.short	0x0018


	//----- nvinfo : EIATTR_SW_WAR
	.align		4
.L_17:
        /*0064*/ 	.byte	0x04, 0x36
        /*0066*/ 	.short	(.L_19 - .L_18)
.L_18:
        /*0068*/ 	.word	0x00000008
.L_19:


//--------------------- .nv.callgraph             --------------------------
	.section	.nv.callgraph,"",@"SHT_CUDA_CALLGRAPH"
	.align	4
	.sectionentsize	8
	.align		4
        /*0000*/ 	.word	0x00000000
	.align		4
        /*0004*/ 	.word	0xffffffff
	.align		4
        /*0008*/ 	.word	0x00000000
	.align		4
        /*000c*/ 	.word	0xfffffffe
	.align		4
        /*0010*/ 	.word	0x00000000
	.align		4
        /*0014*/ 	.word	0xfffffffd
	.align		4
        /*0018*/ 	.word	0x00000000
	.align		4
        /*001c*/ 	.word	0xfffffffc


//--------------------- .text._Z21cast_u8_to_f32_kernelPKhjPf --------------------------
	.section	.text._Z21cast_u8_to_f32_kernelPKhjPf,"ax",@progbits
	.align	128
        .global         _Z21cast_u8_to_f32_kernelPKhjPf
        .type           _Z21cast_u8_to_f32_kernelPKhjPf,@function
        .size           _Z21cast_u8_to_f32_kernelPKhjPf,(.L_x_1 - _Z21cast_u8_to_f32_kernelPKhjPf)
        .other          _Z21cast_u8_to_f32_kernelPKhjPf,@"STO_CUDA_ENTRY STV_DEFAULT"
_Z21cast_u8_to_f32_kernelPKhjPf:
.text._Z21cast_u8_to_f32_kernelPKhjPf:
[----:B------:R-:W-:Y:S01]  /*0000*/  LDC R1, c[0x0][0x37c] ;  /* 0x0000df00ff017b82 */ /* 0x000fe20000000800 */
[----:B------:R-:W0:Y:S07]  /*0010*/  S2R R7, SR_TID.X ;  /* 0x0000000000077919 */ /* 0x000e2e0000002100 */
[----:B------:R-:W0:Y:S01]  /*0020*/  S2UR UR4, SR_CTAID.X ;  /* 0x00000000000479c3 */ /* 0x000e220000002500 */
[----:B------:R-:W1:Y:S07]  /*0030*/  LDCU UR5, c[0x0][0x388] ;  /* 0x00007100ff0577ac */ /* 0x000e6e0008000800 */
[----:B------:R-:W0:Y:S02]  /*0040*/  LDC R0, c[0x0][0x360] ;  /* 0x0000d800ff007b82 */ /* 0x000e240000000800 */
[----:B0-----:R-:W-:-:S05]  /*0050*/  IMAD R7, R0, UR4, R7 ;  /* 0x0000000400077c24 */ /* 0x001fca000f8e0207 */
[----:B-1----:R-:W-:-:S13]  /*0060*/  ISETP.GE.U32.AND P0, PT, R7, UR5, PT ;  /* 0x0000000507007c0c */ /* 0x002fda000bf06070 */
[----:B------:R-:W-:Y:S05]  /*0070*/  @P0 EXIT ;  /* 0x000000000000094d */ /* 0x000fea0003800000 */
[----:B------:R-:W0:Y:S01]  /*0080*/  LDCU.64 UR6, c[0x0][0x380] ;  /* 0x00007000ff0677ac */ /* 0x000e220008000a00 */
[----:B------:R-:W1:Y:S01]  /*0090*/  LDC.64 R2, c[0x0][0x390] ;  /* 0x0000e400ff027b82 */ /* 0x000e620000000a00 */
[----:B------:R-:W2:Y:S01]  /*00a0*/  LDCU.64 UR4, c[0x0][0x358] ;  /* 0x00006b00ff0477ac */ /* 0x000ea20008000a00 */
[----:B0-----:R-:W-:-:S04]  /*00b0*/  IADD3 R4, P0, PT, R7, UR6, RZ ;  /* 0x0000000607047c10 */ /* 0x001fc8000ff1e0ff */
[----:B------:R-:W-:-:S05]  /*00c0*/  IADD3.X R5, PT, PT, RZ, UR7, RZ, P0, !PT ;  /* 0x00000007ff057c10 */ /* 0x000fca00087fe4ff */
[----:B--2---:R-:W2:Y:S01]  /*00d0*/  LDG.E.U8 R4, desc[UR4][R4.64] ;  /* 0x0000000404047981 */ /* 0x004ea2000c1e1100 */
[----:B-1----:R-:W-:Y:S01]  /*00e0*/  IMAD.WIDE.U32 R2, R7, 0x4, R2 ;  /* 0x0000000407027825 */ /* 0x002fe200078e0002 */
[----:B--2---:R-:W-:-:S05]  /*00f0*/  I2FP.F32.U32 R7, R4 ;  /* 0x0000000400077245 */ /* 0x004fca0000201000 */
[----:B------:R-:W-:Y:S01]  /*0100*/  STG.E desc[UR4][R2.64], R7 ;  /* 0x0000000702007986 */ /* 0x000fe2000c101904 */
[----:B------:R-:W-:Y:S05]  /*0110*/  EXIT ;  /* 0x000000000000794d */ /* 0x000fea0003800000 */
.L_x_0:
[----:B------:R-:W-:-:S00]  /*0120*/  BRA `(.L_x_0) ;  /* 0xfffffffc00fc7947 */ /* 0x000fc0000383ffff */
[----:B------:R-:W-:-:S00]  /*0130*/  NOP ;  /* 0x0000000000007918 */ /* 0x000fc00000000000 */
        /* <DEDUP_REMOVED lines=12> */
.L_x_1:


//--------------------- .nv.shared.reserved.0     --------------------------
	.section	.nv.shared.reserved.0,"aw",@nobits
	.weak		__nv_reservedSMEM_offset_0_alias
	.size		__nv_reservedSMEM_offset_0_alias, 0, 64
	.other		__nv_reservedSMEM_offset_0_alias,@"STO_CUDA_RESERVED_SHARED STV_DEFAULT"
__nv_reservedSMEM_offset_0_alias:
	.zero		0
	.zero		64


//--------------------- .nv.constant0._Z21cast_u8_to_f32_kernelPKhjPf --------------------------
	.section	.nv.constant0._Z21cast_u8_to_f32_kernelPKhjPf,"a",@progbits
	.sectionflags	@""
	.align	4
.nv.constant0._Z21cast_u8_to_f32_kernelPKhjPf:
	.zero		920


//--------------------- SYMBOLS --------------------------

	.type		.nv.reservedSmem.offset0,@object
	.size		.nv.reservedSmem.offset0,0x4
